//
// Generated by NVIDIA NVVM Compiler
//
// Compiler Build ID: CL-36424714
// Cuda compilation tools, release 13.0, V13.0.88
// Based on NVVM 20.0.0
//

.version 9.0
.target sm_100
.address_size 64

	// .globl	_Z20countWordOccurrencesPcS_iiPi

.visible .entry _Z20countWordOccurrencesPcS_iiPi(
	.param .u64 .ptr .align 1 _Z20countWordOccurrencesPcS_iiPi_param_0,
	.param .u64 .ptr .align 1 _Z20countWordOccurrencesPcS_iiPi_param_1,
	.param .u32 _Z20countWordOccurrencesPcS_iiPi_param_2,
	.param .u32 _Z20countWordOccurrencesPcS_iiPi_param_3,
	.param .u64 .ptr .align 1 _Z20countWordOccurrencesPcS_iiPi_param_4
)
{
	.reg .pred 	%p<5>;
	.reg .b16 	%rs<3>;
	.reg .b32 	%r<14>;
	.reg .b64 	%rd<11>;

	ld.param.u64 	%rd3, [_Z20countWordOccurrencesPcS_iiPi_param_0];
	ld.param.u64 	%rd4, [_Z20countWordOccurrencesPcS_iiPi_param_1];
	ld.param.u32 	%r5, [_Z20countWordOccurrencesPcS_iiPi_param_2];
	ld.param.u32 	%r4, [_Z20countWordOccurrencesPcS_iiPi_param_3];
	ld.param.u64 	%rd5, [_Z20countWordOccurrencesPcS_iiPi_param_4];
	mov.u32 	%r6, %tid.x;
	mov.u32 	%r7, %ctaid.x;
	mov.u32 	%r8, %ntid.x;
	mad.lo.s32 	%r1, %r7, %r8, %r6;
	add.s32 	%r9, %r4, %r1;
	setp.gt.s32 	%p1, %r9, %r5;
	@%p1 bra 	$L__BB0_6;
	setp.lt.s32 	%p2, %r4, 1;
	@%p2 bra 	$L__BB0_5;
	cvta.to.global.u64 	%rd1, %rd3;
	cvta.to.global.u64 	%rd2, %rd4;
	mov.b32 	%r13, 0;
	bra.uni 	$L__BB0_4;
$L__BB0_3:
	add.s32 	%r13, %r13, 1;
	setp.eq.s32 	%p4, %r13, %r4;
	@%p4 bra 	$L__BB0_5;
$L__BB0_4:
	add.s32 	%r11, %r13, %r1;
	cvt.s64.s32 	%rd6, %r11;
	add.s64 	%rd7, %rd1, %rd6;
	ld.global.u8 	%rs1, [%rd7];
	cvt.u64.u32 	%rd8, %r13;
	add.s64 	%rd9, %rd2, %rd8;
	ld.global.u8 	%rs2, [%rd9];
	setp.eq.s16 	%p3, %rs1, %rs2;
	@%p3 bra 	$L__BB0_3;
	bra.uni 	$L__BB0_6;
$L__BB0_5:
	cvta.to.global.u64 	%rd10, %rd5;
	atom.global.add.u32 	%r12, [%rd10], 1;
$L__BB0_6:
	ret;

}


// ===== COMPILED SASS (sm_100) =====

	.target	sm_100

	.elftype	@"ET_EXEC"


//--------------------- .note.nv.tkinfo           --------------------------
	.section	.note.nv.tkinfo,"",@"SHT_NOTE"
	.sectionflags	@"SHF_NOTE_NV_TKINFO"
	.tkinfo
        /*0018*/ 	.word	0x00000002
        /*0030*/ 	.string	""
        /*0030*/ 	.string	"ptxas"
        /*0030*/ 	.string	"Cuda compilation tools, release 13.0, V13.0.88"
        /*0030*/ 	.string	"Build cuda_13.0.r13.0/compiler.36424714_0"
        /*0030*/ 	.string	"-arch sm_100 -m 64 "



//--------------------- .note.nv.cuinfo           --------------------------
	.section	.note.nv.cuinfo,"",@"SHT_NOTE"
	.sectionflags	@"SHF_NOTE_NV_CUINFO"
        /*0018*/ 	.short	0x0002
        /*001a*/ 	.short	0x0064
        /*001c*/ 	.short	0x0082
	.zero		2


//--------------------- .nv.info                  --------------------------
	.section	.nv.info,"",@"SHT_CUDA_INFO"
	.align	4


	//----- nvinfo : EIATTR_REGCOUNT
	.align		4
        /*0000*/ 	.byte	0x04, 0x2f
        /*0002*/ 	.short	(.L_1 - .L_0)
	.align		4
.L_0:
        /*0004*/ 	.word	index@(_Z20countWordOccurrencesPcS_iiPi)
        /*0008*/ 	.word	0x00000008


	//----- nvinfo : EIATTR_FRAME_SIZE
	.align		4
.L_1:
        /*000c*/ 	.byte	0x04, 0x11
        /*000e*/ 	.short	(.L_3 - .L_2)
	.align		4
.L_2:
        /*0010*/ 	.word	index@(_Z20countWordOccurrencesPcS_iiPi)
        /*0014*/ 	.word	0x00000000


	//----- nvinfo : EIATTR_MIN_STACK_SIZE
	.align		4
.L_3:
        /*0018*/ 	.byte	0x04, 0x12
        /*001a*/ 	.short	(.L_5 - .L_4)
	.align		4
.L_4:
        /*001c*/ 	.word	index@(_Z20countWordOccurrencesPcS_iiPi)
        /*0020*/ 	.word	0x00000000
.L_5:


//--------------------- .nv.compat                --------------------------
	.section	.nv.compat,"",@"SHT_CUDA_COMPAT_INFO"
	.align	4
        /*0000*/ 	.byte	0x02, 0x09, 0x00, 0x00, 0x02, 0x02, 0x01, 0x00, 0x02, 0x05, 0x05, 0x00, 0x03, 0x07, 0x01, 0x01
        /*0010*/ 	.byte	0x02, 0x03, 0x00, 0x00, 0x02, 0x06, 0x01, 0x00, 0x04, 0x0b, 0x08, 0x00, 0x09, 0x00, 0x00, 0x00
        /*0020*/ 	.byte	0x00, 0x00, 0x00, 0x00


//--------------------- .nv.info._Z20countWordOccurrencesPcS_iiPi --------------------------
	.section	.nv.info._Z20countWordOccurrencesPcS_iiPi,"",@"SHT_CUDA_INFO"
	.sectionflags	@""
	.align	4


	//----- nvinfo : EIATTR_CUDA_API_VERSION
	.align		4
        /*0000*/ 	.byte	0x04, 0x37
        /*0002*/ 	.short	(.L_7 - .L_6)
.L_6:
        /*0004*/ 	.word	0x00000082


	//----- nvinfo : EIATTR_KPARAM_INFO
	.align		4
.L_7:
        /*0008*/ 	.byte	0x04, 0x17
        /*000a*/ 	.short	(.L_9 - .L_8)
.L_8:
        /*000c*/ 	.word	0x00000000
        /*0010*/ 	.short	0x0004
        /*0012*/ 	.short	0x0018
        /*0014*/ 	.byte	0x00, 0xf5, 0x21, 0x00


	//----- nvinfo : EIATTR_KPARAM_INFO
	.align		4
.L_9:
        /*0018*/ 	.byte	0x04, 0x17
        /*001a*/ 	.short	(.L_11 - .L_10)
.L_10:
        /*001c*/ 	.word	0x00000000
        /*0020*/ 	.short	0x0003
        /*0022*/ 	.short	0x0014
        /*0024*/ 	.byte	0x00, 0xf0, 0x11, 0x00


	//----- nvinfo : EIATTR_KPARAM_INFO
	.align		4
.L_11:
        /*0028*/ 	.byte	0x04, 0x17
        /*002a*/ 	.short	(.L_13 - .L_12)
.L_12:
        /*002c*/ 	.word	0x00000000
        /*0030*/ 	.short	0x0002
        /*0032*/ 	.short	0x0010
        /*0034*/ 	.byte	0x00, 0xf0, 0x11, 0x00


	//----- nvinfo : EIATTR_KPARAM_INFO
	.align		4
.L_13:
        /*0038*/ 	.byte	0x04, 0x17
        /*003a*/ 	.short	(.L_15 - .L_14)
.L_14:
        /*003c*/ 	.word	0x00000000
        /*0040*/ 	.short	0x0001
        /*0042*/ 	.short	0x0008
        /*0044*/ 	.byte	0x00, 0xf5, 0x21, 0x00


	//----- nvinfo : EIATTR_KPARAM_INFO
	.align		4
.L_15:
        /*0048*/ 	.byte	0x04, 0x17
        /*004a*/ 	.short	(.L_17 - .L_16)
.L_16:
        /*004c*/ 	.word	0x00000000
        /*0050*/ 	.short	0x0000
        /*0052*/ 	.short	0x0000
        /*0054*/ 	.byte	0x00, 0xf5, 0x21, 0x00


	//----- nvinfo : EIATTR_SPARSE_MMA_MASK
	.align		4
.L_17:
        /*0058*/ 	.byte	0x03, 0x50
        /*005a*/ 	.short	0x0000


	//----- nvinfo : EIATTR_MAXREG_COUNT
	.align		4
        /*005c*/ 	.byte	0x03, 0x1b
        /*005e*/ 	.short	0x00ff


	//----- nvinfo : EIATTR_MERCURY_ISA_VERSION
	.align		4
        /*0060*/ 	.byte	0x03, 0x5f
        /*0062*/ 	.short	0x0101


	//----- nvinfo : EIATTR_INT_WARP_WIDE_INSTR_OFFSETS
	.align		4
        /*0064*/ 	.byte	0x04, 0x31
        /*0066*/ 	.short	(.L_19 - .L_18)


	//   ....[0]....
.L_18:
        /*0068*/ 	.word	0x000001f0


	//----- nvinfo : EIATTR_VRC_CTA_INIT_COUNT
	.align		4
.L_19:
        /*006c*/ 	.byte	0x02, 0x4a
	.zero		1
	.zero		1


	//----- nvinfo : EIATTR_EXIT_INSTR_OFFSETS
	.align		4
        /*0070*/ 	.byte	0x04, 0x1c
        /*0072*/ 	.short	(.L_21 - .L_20)


	//   ....[0]....
.L_20:
        /*0074*/ 	.word	0x00000080


	//   ....[1]....
        /*0078*/ 	.word	0x000001b0


	//   ....[2]....
        /*007c*/ 	.word	0x00000240


	//----- nvinfo : EIATTR_CBANK_PARAM_SIZE
	.align		4
.L_21:
        /*0080*/ 	.byte	0x03, 0x19
        /*0082*/ 	.short	0x0020


	//----- nvinfo : EIATTR_PARAM_CBANK
	.align		4
        /*0084*/ 	.byte	0x04, 0x0a
        /*0086*/ 	.short	(.L_23 - .L_22)
	.align		4
.L_22:
        /*0088*/ 	.word	index@(.nv.constant0._Z20countWordOccurrencesPcS_iiPi)
        /*008c*/ 	.short	0x0380
        /*008e*/ 	.short	0x0020


	//----- nvinfo : EIATTR_SW_WAR
	.align		4
.L_23:
        /*0090*/ 	.byte	0x04, 0x36
        /*0092*/ 	.short	(.L_25 - .L_24)
.L_24:
        /*0094*/ 	.word	0x00000008
.L_25:


//--------------------- .nv.callgraph             --------------------------
	.section	.nv.callgraph,"",@"SHT_CUDA_CALLGRAPH"
	.align	4
	.sectionentsize	8
	.align		4
        /*0000*/ 	.word	0x00000000
	.align		4
        /*0004*/ 	.word	0xffffffff
	.align		4
        /*0008*/ 	.word	0x00000000
	.align		4
        /*000c*/ 	.word	0xfffffffe
	.align		4
        /*0010*/ 	.word	0x00000000
	.align		4
        /*0014*/ 	.word	0xfffffffd
	.align		4
        /*0018*/ 	.word	0x00000000
	.align		4
        /*001c*/ 	.word	0xfffffffc


//--------------------- .text._Z20countWordOccurrencesPcS_iiPi --------------------------
	.section	.text._Z20countWordOccurrencesPcS_iiPi,"ax",@progbits
	.align	128
        .global         _Z20countWordOccurrencesPcS_iiPi
        .type           _Z20countWordOccurrencesPcS_iiPi,@function
        .size           _Z20countWordOccurrencesPcS_iiPi,(.L_x_3 - _Z20countWordOccurrencesPcS_iiPi)
        .other          _Z20countWordOccurrencesPcS_iiPi,@"STO_CUDA_ENTRY STV_DEFAULT"
_Z20countWordOccurrencesPcS_iiPi:
.text._Z20countWordOccurrencesPcS_iiPi:
[----:B------:R-:W-:Y:S01]  /*0000*/  LDC R1, c[0x0][0x37c] ;  /* 0x0000df00ff017b82 */ /* 0x000fe20000000800 */
[----:B------:R-:W0:Y:S07]  /*0010*/  S2R R0, SR_TID.X ;  /* 0x0000000000007919 */ /* 0x000e2e0000002100 */
[----:B------:R-:W0:Y:S01]  /*0020*/  S2UR UR4, SR_CTAID.X ;  /* 0x00000000000479c3 */ /* 0x000e220000002500 */
[----:B------:R-:W1:Y:S07]  /*0030*/  LDCU.64 UR8, c[0x0][0x390] ;  /* 0x00007200ff0877ac */ /* 0x000e6e0008000a00 */
[----:B------:R-:W0:Y:S02]  /*0040*/  LDC R3, c[0x0][0x360] ;  /* 0x0000d800ff037b82 */ /* 0x000e240000000800 */
[----:B0-----:R-:W-:-:S04]  /*0050*/  IMAD R0, R3, UR4, R0 ;  /* 0x0000000403007c24 */ /* 0x001fc8000f8e0200 */
[----:B-1----:R-:W-:-:S05]  /*0060*/  VIADD R2, R0, UR9 ;  /* 0x0000000900027c36 */ /* 0x002fca0008000000 */
[----:B------:R-:W-:-:S13]  /*0070*/  ISETP.GT.AND P0, PT, R2, UR8, PT ;  /* 0x0000000802007c0c */ /* 0x000fda000bf04270 */
[----:B------:R-:W-:Y:S05]  /*0080*/  @P0 EXIT ;  /* 0x000000000000094d */ /* 0x000fea0003800000 */
[----:B------:R-:W-:Y:S01]  /*0090*/  UISETP.GE.AND UP0, UPT, UR9, 0x1, UPT ;  /* 0x000000010900788c */ /* 0x000fe2000bf06270 */
[----:B------:R-:W0:Y:S08]  /*00a0*/  LDCU.64 UR6, c[0x0][0x358] ;  /* 0x00006b00ff0677ac */ /* 0x000e300008000a00 */
[----:B------:R-:W-:Y:S05]  /*00b0*/  BRA.U !UP0, `(.L_x_0) ;  /* 0x0000000108447547 */ /* 0x000fea000b800000 */
[----:B------:R-:W1:Y:S01]  /*00c0*/  LDCU UR9, c[0x0][0x394] ;  /* 0x00007280ff0977ac */ /* 0x000e620008000800 */
[----:B------:R-:W2:Y:S01]  /*00d0*/  LDCU.128 UR12, c[0x0][0x380] ;  /* 0x00007000ff0c77ac */ /* 0x000ea20008000c00 */
[----:B------:R-:W-:-:S05]  /*00e0*/  UMOV UR4, URZ ;  /* 0x000000ff00047c82 */ /* 0x000fca0008000000 */
.L_x_1:
[----:B--2---:R-:W-:Y:S02]  /*00f0*/  UIADD3 UR5, UP0, UPT, UR4, UR14, URZ ;  /* 0x0000000e04057290 */ /* 0x004fe4000ff1e0ff */
[----:B------:R-:W-:Y:S02]  /*0100*/  VIADD R3, R0, UR4 ;  /* 0x0000000400037c36 */ /* 0x000fe40008000000 */
[----:B------:R-:W-:-:S03]  /*0110*/  UIADD3.X UR8, UPT, UPT, URZ, UR15, URZ, UP0, !UPT ;  /* 0x0000000fff087290 */ /* 0x000fc600087fe4ff */
[C---:B------:R-:W-:Y:S01]  /*0120*/  IADD3 R2, P0, PT, R3.reuse, UR12, RZ ;  /* 0x0000000c03027c10 */ /* 0x040fe2000ff1e0ff */
[----:B------:R-:W-:Y:S02]  /*0130*/  IMAD.U32 R4, RZ, RZ, UR5 ;  /* 0x00000005ff047e24 */ /* 0x000fe4000f8e00ff */
[----:B------:R-:W-:Y:S01]  /*0140*/  IMAD.U32 R5, RZ, RZ, UR8 ;  /* 0x00000008ff057e24 */ /* 0x000fe2000f8e00ff */
[----:B------:R-:W-:-:S05]  /*0150*/  LEA.HI.X.SX32 R3, R3, UR13, 0x1, P0 ;  /* 0x0000000d03037c11 */ /* 0x000fca00080f0eff */
[----:B0-----:R-:W2:Y:S04]  /*0160*/  LDG.E.U8 R2, desc[UR6][R2.64] ;  /* 0x0000000602027981 */ /* 0x001ea8000c1e1100 */
[----:B------:R-:W2:Y:S01]  /*0170*/  LDG.E.U8 R5, desc[UR6][R4.64] ;  /* 0x0000000604057981 */ /* 0x000ea2000c1e1100 */
[----:B------:R-:W-:-:S04]  /*0180*/  UIADD3 UR4, UPT, UPT, UR4, 0x1, URZ ;  /* 0x0000000104047890 */ /* 0x000fc8000fffe0ff */
[----:B-1----:R-:W-:Y:S01]  /*0190*/  UISETP.NE.AND UP0, UPT, UR4, UR9, UPT ;  /* 0x000000090400728c */ /* 0x002fe2000bf05270 */
[----:B--2---:R-:W-:-:S13]  /*01a0*/  ISETP.NE.AND P0, PT, R2, R5, PT ;  /* 0x000000050200720c */ /* 0x004fda0003f05270 */
[----:B------:R-:W-:Y:S05]  /*01b0*/  @P0 EXIT ;  /* 0x000000000000094d */ /* 0x000fea0003800000 */
[----:B------:R-:W-:Y:S05]  /*01c0*/  BRA.U UP0, `(.L_x_1) ;  /* 0xfffffffd00c87547 */ /* 0x000fea000b83ffff */
.L_x_0:
[----:B------:R-:W1:Y:S01]  /*01d0*/  S2R R0, SR_LANEID ;  /* 0x0000000000007919 */ /* 0x000e620000000000 */
[----:B------:R-:W0:Y:S01]  /*01e0*/  LDC.64 R2, c[0x0][0x398] ;  /* 0x0000e600ff027b82 */ /* 0x000e220000000a00 */
[----:B------:R-:W-:Y:S02]  /*01f0*/  VOTEU.ANY UR5, UPT, PT ;  /* 0x0000000000057886 */ /* 0x000fe400038e0100 */
[----:B------:R-:W-:Y:S02]  /*0200*/  UFLO.U32 UR8, UR5 ;  /* 0x00000005000872bd */ /* 0x000fe400080e0000 */
[----:B------:R-:W0:Y:S04]  /*0210*/  POPC R5, UR5 ;  /* 0x0000000500057d09 */ /* 0x000e280008000000 */
[----:B-1----:R-:W-:-:S13]  /*0220*/  ISETP.EQ.U32.AND P0, PT, R0, UR8, PT ;  /* 0x0000000800007c0c */ /* 0x002fda000bf02070 */
[----:B0-----:R-:W-:Y:S01]  /*0230*/  @P0 REDG.E.ADD.STRONG.GPU desc[UR6][R2.64], R5 ;  /* 0x000000050200098e */ /* 0x001fe2000c12e106 */
[----:B------:R-:W-:Y:S05]  /*0240*/  EXIT ;  /* 0x000000000000794d */ /* 0x000fea0003800000 */
.L_x_2:
[----:B------:R-:W-:-:S00]  /*0250*/  BRA `(.L_x_2) ;  /* 0xfffffffc00fc7947 */ /* 0x000fc0000383ffff */
[----:B------:R-:W-:-:S00]  /*0260*/  NOP ;  /* 0x0000000000007918 */ /* 0x000fc00000000000 */
        /* <DEDUP_REMOVED lines=9> */
.L_x_3:


//--------------------- .nv.shared.reserved.0     --------------------------
	.section	.nv.shared.reserved.0,"aw",@nobits
	.weak		__nv_reservedSMEM_offset_0_alias
	.size		__nv_reservedSMEM_offset_0_alias, 0, 64
	.other		__nv_reservedSMEM_offset_0_alias,@"STO_CUDA_RESERVED_SHARED STV_DEFAULT"
__nv_reservedSMEM_offset_0_alias:
	.zero		0
	.zero		64


//--------------------- .nv.constant0._Z20countWordOccurrencesPcS_iiPi --------------------------
	.section	.nv.constant0._Z20countWordOccurrencesPcS_iiPi,"a",@progbits
	.sectionflags	@""
	.align	4
.nv.constant0._Z20countWordOccurrencesPcS_iiPi:
	.zero		928


//--------------------- SYMBOLS --------------------------

	.type		.nv.reservedSmem.offset0,@object
	.size		.nv.reservedSmem.offset0,0x4
